//
// Generated by NVIDIA NVVM Compiler
//
// Compiler Build ID: CL-36424714
// Cuda compilation tools, release 13.0, V13.0.88
// Based on NVVM 20.0.0
//

.version 9.0
.target sm_100
.address_size 64

	// .globl	_ZN3cub18CUB_300001_SM_10006detail11EmptyKernelIvEEvv
.global .align 1 .b8 _ZN40_INTERNAL_65f2d65b_4_k_cu_36ffb72b_931184cuda3std3__45__cpo5beginE[1];
.global .align 1 .b8 _ZN40_INTERNAL_65f2d65b_4_k_cu_36ffb72b_931184cuda3std3__45__cpo3endE[1];
.global .align 1 .b8 _ZN40_INTERNAL_65f2d65b_4_k_cu_36ffb72b_931184cuda3std3__45__cpo6cbeginE[1];
.global .align 1 .b8 _ZN40_INTERNAL_65f2d65b_4_k_cu_36ffb72b_931184cuda3std3__45__cpo4cendE[1];
.global .align 1 .b8 _ZN40_INTERNAL_65f2d65b_4_k_cu_36ffb72b_931184cuda3std3__45__cpo6rbeginE[1];
.global .align 1 .b8 _ZN40_INTERNAL_65f2d65b_4_k_cu_36ffb72b_931184cuda3std3__45__cpo4rendE[1];
.global .align 1 .b8 _ZN40_INTERNAL_65f2d65b_4_k_cu_36ffb72b_931184cuda3std3__45__cpo7crbeginE[1];
.global .align 1 .b8 _ZN40_INTERNAL_65f2d65b_4_k_cu_36ffb72b_931184cuda3std3__45__cpo5crendE[1];
.global .align 1 .b8 _ZN40_INTERNAL_65f2d65b_4_k_cu_36ffb72b_931184cuda3std3__442_GLOBAL__N__65f2d65b_4_k_cu_36ffb72b_931186ignoreE[1];
.global .align 1 .b8 _ZN40_INTERNAL_65f2d65b_4_k_cu_36ffb72b_931184cuda3std3__419piecewise_constructE[1];
.global .align 1 .b8 _ZN40_INTERNAL_65f2d65b_4_k_cu_36ffb72b_931184cuda3std3__48in_placeE[1];
.global .align 1 .b8 _ZN40_INTERNAL_65f2d65b_4_k_cu_36ffb72b_931184cuda3std3__420unreachable_sentinelE[1];
.global .align 1 .b8 _ZN40_INTERNAL_65f2d65b_4_k_cu_36ffb72b_931184cuda3std3__47nulloptE[1];
.global .align 1 .b8 _ZN40_INTERNAL_65f2d65b_4_k_cu_36ffb72b_931184cuda3std3__48unexpectE[1];
.global .align 1 .b8 _ZN40_INTERNAL_65f2d65b_4_k_cu_36ffb72b_931184cuda3std6ranges3__45__cpo4swapE[1];
.global .align 1 .b8 _ZN40_INTERNAL_65f2d65b_4_k_cu_36ffb72b_931184cuda3std6ranges3__45__cpo9iter_moveE[1];
.global .align 1 .b8 _ZN40_INTERNAL_65f2d65b_4_k_cu_36ffb72b_931184cuda3std6ranges3__45__cpo5beginE[1];
.global .align 1 .b8 _ZN40_INTERNAL_65f2d65b_4_k_cu_36ffb72b_931184cuda3std6ranges3__45__cpo3endE[1];
.global .align 1 .b8 _ZN40_INTERNAL_65f2d65b_4_k_cu_36ffb72b_931184cuda3std6ranges3__45__cpo6cbeginE[1];
.global .align 1 .b8 _ZN40_INTERNAL_65f2d65b_4_k_cu_36ffb72b_931184cuda3std6ranges3__45__cpo4cendE[1];
.global .align 1 .b8 _ZN40_INTERNAL_65f2d65b_4_k_cu_36ffb72b_931184cuda3std6ranges3__45__cpo7advanceE[1];
.global .align 1 .b8 _ZN40_INTERNAL_65f2d65b_4_k_cu_36ffb72b_931184cuda3std6ranges3__45__cpo9iter_swapE[1];
.global .align 1 .b8 _ZN40_INTERNAL_65f2d65b_4_k_cu_36ffb72b_931184cuda3std6ranges3__45__cpo4nextE[1];
.global .align 1 .b8 _ZN40_INTERNAL_65f2d65b_4_k_cu_36ffb72b_931184cuda3std6ranges3__45__cpo4prevE[1];
.global .align 1 .b8 _ZN40_INTERNAL_65f2d65b_4_k_cu_36ffb72b_931184cuda3std6ranges3__45__cpo4dataE[1];
.global .align 1 .b8 _ZN40_INTERNAL_65f2d65b_4_k_cu_36ffb72b_931184cuda3std6ranges3__45__cpo5cdataE[1];
.global .align 1 .b8 _ZN40_INTERNAL_65f2d65b_4_k_cu_36ffb72b_931184cuda3std6ranges3__45__cpo4sizeE[1];
.global .align 1 .b8 _ZN40_INTERNAL_65f2d65b_4_k_cu_36ffb72b_931184cuda3std6ranges3__45__cpo5ssizeE[1];
.global .align 1 .b8 _ZN40_INTERNAL_65f2d65b_4_k_cu_36ffb72b_931184cuda3std6ranges3__45__cpo8distanceE[1];
.global .align 1 .b8 _ZN40_INTERNAL_65f2d65b_4_k_cu_36ffb72b_931186thrust24THRUST_300001_SM_1000_NS6system6detail10sequential3seqE[1];
.global .align 1 .b8 _ZN40_INTERNAL_65f2d65b_4_k_cu_36ffb72b_931186thrust24THRUST_300001_SM_1000_NS12placeholders2_1E[1];
.global .align 1 .b8 _ZN40_INTERNAL_65f2d65b_4_k_cu_36ffb72b_931186thrust24THRUST_300001_SM_1000_NS12placeholders2_2E[1];
.global .align 1 .b8 _ZN40_INTERNAL_65f2d65b_4_k_cu_36ffb72b_931186thrust24THRUST_300001_SM_1000_NS12placeholders2_3E[1];
.global .align 1 .b8 _ZN40_INTERNAL_65f2d65b_4_k_cu_36ffb72b_931186thrust24THRUST_300001_SM_1000_NS12placeholders2_4E[1];
.global .align 1 .b8 _ZN40_INTERNAL_65f2d65b_4_k_cu_36ffb72b_931186thrust24THRUST_300001_SM_1000_NS12placeholders2_5E[1];
.global .align 1 .b8 _ZN40_INTERNAL_65f2d65b_4_k_cu_36ffb72b_931186thrust24THRUST_300001_SM_1000_NS12placeholders2_6E[1];
.global .align 1 .b8 _ZN40_INTERNAL_65f2d65b_4_k_cu_36ffb72b_931186thrust24THRUST_300001_SM_1000_NS12placeholders2_7E[1];
.global .align 1 .b8 _ZN40_INTERNAL_65f2d65b_4_k_cu_36ffb72b_931186thrust24THRUST_300001_SM_1000_NS12placeholders2_8E[1];
.global .align 1 .b8 _ZN40_INTERNAL_65f2d65b_4_k_cu_36ffb72b_931186thrust24THRUST_300001_SM_1000_NS12placeholders2_9E[1];
.global .align 1 .b8 _ZN40_INTERNAL_65f2d65b_4_k_cu_36ffb72b_931186thrust24THRUST_300001_SM_1000_NS12placeholders3_10E[1];

.visible .entry _ZN3cub18CUB_300001_SM_10006detail11EmptyKernelIvEEvv()
{


	ret;

}


// ===== COMPILED SASS (sm_100) =====

	.target	sm_100

	.elftype	@"ET_EXEC"


//--------------------- .note.nv.tkinfo           --------------------------
	.section	.note.nv.tkinfo,"",@"SHT_NOTE"
	.sectionflags	@"SHF_NOTE_NV_TKINFO"
	.tkinfo
        /*0018*/ 	.word	0x00000002
        /*0030*/ 	.string	""
        /*0030*/ 	.string	"ptxas"
        /*0030*/ 	.string	"Cuda compilation tools, release 13.0, V13.0.88"
        /*0030*/ 	.string	"Build cuda_13.0.r13.0/compiler.36424714_0"
        /*0030*/ 	.string	"-arch sm_100 -m 64 "



//--------------------- .note.nv.cuinfo           --------------------------
	.section	.note.nv.cuinfo,"",@"SHT_NOTE"
	.sectionflags	@"SHF_NOTE_NV_CUINFO"
        /*0018*/ 	.short	0x0002
        /*001a*/ 	.short	0x0064
        /*001c*/ 	.short	0x0082
	.zero		2


//--------------------- .nv.info                  --------------------------
	.section	.nv.info,"",@"SHT_CUDA_INFO"
	.align	4


	//----- nvinfo : EIATTR_REGCOUNT
	.align		4
        /*0000*/ 	.byte	0x04, 0x2f
        /*0002*/ 	.short	(.L_41 - .L_40)
	.align		4
.L_40:
        /*0004*/ 	.word	index@(_ZN3cub18CUB_300001_SM_10006detail11EmptyKernelIvEEvv)
        /*0008*/ 	.word	0x00000004


	//----- nvinfo : EIATTR_FRAME_SIZE
	.align		4
.L_41:
        /*000c*/ 	.byte	0x04, 0x11
        /*000e*/ 	.short	(.L_43 - .L_42)
	.align		4
.L_42:
        /*0010*/ 	.word	index@(_ZN3cub18CUB_300001_SM_10006detail11EmptyKernelIvEEvv)
        /*0014*/ 	.word	0x00000000


	//----- nvinfo : EIATTR_MIN_STACK_SIZE
	.align		4
.L_43:
        /*0018*/ 	.byte	0x04, 0x12
        /*001a*/ 	.short	(.L_45 - .L_44)
	.align		4
.L_44:
        /*001c*/ 	.word	index@(_ZN3cub18CUB_300001_SM_10006detail11EmptyKernelIvEEvv)
        /*0020*/ 	.word	0x00000000
.L_45:


//--------------------- .nv.compat                --------------------------
	.section	.nv.compat,"",@"SHT_CUDA_COMPAT_INFO"
	.align	4
        /*0000*/ 	.byte	0x02, 0x09, 0x00, 0x00, 0x02, 0x02, 0x01, 0x00, 0x02, 0x05, 0x05, 0x00, 0x03, 0x07, 0x01, 0x01
        /*0010*/ 	.byte	0x02, 0x03, 0x00, 0x00, 0x02, 0x06, 0x01, 0x00, 0x04, 0x0b, 0x08, 0x00, 0x09, 0x00, 0x00, 0x00
        /*0020*/ 	.byte	0x00, 0x00, 0x00, 0x00


//--------------------- .nv.info._ZN3cub18CUB_300001_SM_10006detail11EmptyKernelIvEEvv --------------------------
	.section	.nv.info._ZN3cub18CUB_300001_SM_10006detail11EmptyKernelIvEEvv,"",@"SHT_CUDA_INFO"
	.sectionflags	@""
	.align	4


	//----- nvinfo : EIATTR_CUDA_API_VERSION
	.align		4
        /*0000*/ 	.byte	0x04, 0x37
        /*0002*/ 	.short	(.L_47 - .L_46)
.L_46:
        /*0004*/ 	.word	0x00000082


	//----- nvinfo : EIATTR_SPARSE_MMA_MASK
	.align		4
.L_47:
        /*0008*/ 	.byte	0x03, 0x50
        /*000a*/ 	.short	0x0000


	//----- nvinfo : EIATTR_MAXREG_COUNT
	.align		4
        /*000c*/ 	.byte	0x03, 0x1b
        /*000e*/ 	.short	0x00ff


	//----- nvinfo : EIATTR_MERCURY_ISA_VERSION
	.align		4
        /*0010*/ 	.byte	0x03, 0x5f
        /*0012*/ 	.short	0x0101


	//----- nvinfo : EIATTR_VRC_CTA_INIT_COUNT
	.align		4
        /*0014*/ 	.byte	0x02, 0x4a
	.zero		1
	.zero		1


	//----- nvinfo : EIATTR_EXIT_INSTR_OFFSETS
	.align		4
        /*0018*/ 	.byte	0x04, 0x1c
        /*001a*/ 	.short	(.L_49 - .L_48)


	//   ....[0]....
.L_48:
        /*001c*/ 	.word	0x00000010


	//----- nvinfo : EIATTR_SW_WAR
	.align		4
.L_49:
        /*0020*/ 	.byte	0x04, 0x36
        /*0022*/ 	.short	(.L_51 - .L_50)
.L_50:
        /*0024*/ 	.word	0x00000008
.L_51:


//--------------------- .nv.callgraph             --------------------------
	.section	.nv.callgraph,"",@"SHT_CUDA_CALLGRAPH"
	.align	4
	.sectionentsize	8
	.align		4
        /*0000*/ 	.word	0x00000000
	.align		4
        /*0004*/ 	.word	0xffffffff
	.align		4
        /*0008*/ 	.word	0x00000000
	.align		4
        /*000c*/ 	.word	0xfffffffe
	.align		4
        /*0010*/ 	.word	0x00000000
	.align		4
        /*0014*/ 	.word	0xfffffffd
	.align		4
        /*0018*/ 	.word	0x00000000
	.align		4
        /*001c*/ 	.word	0xfffffffc


//--------------------- .nv.constant4             --------------------------
	.section	.nv.constant4,"a",@progbits
	.align	8
	.align		8
.nv.constant4:
        /*0000*/ 	.dword	_ZN40_INTERNAL_65f2d65b_4_k_cu_36ffb72b_934774cuda3std3__45__cpo5beginE
	.align		8
        /*0008*/ 	.dword	_ZN40_INTERNAL_65f2d65b_4_k_cu_36ffb72b_934774cuda3std3__45__cpo3endE
	.align		8
        /*0010*/ 	.dword	_ZN40_INTERNAL_65f2d65b_4_k_cu_36ffb72b_934774cuda3std3__45__cpo6cbeginE
	.align		8
        /*0018*/ 	.dword	_ZN40_INTERNAL_65f2d65b_4_k_cu_36ffb72b_934774cuda3std3__45__cpo4cendE
	.align		8
        /*0020*/ 	.dword	_ZN40_INTERNAL_65f2d65b_4_k_cu_36ffb72b_934774cuda3std3__45__cpo6rbeginE
	.align		8
        /*0028*/ 	.dword	_ZN40_INTERNAL_65f2d65b_4_k_cu_36ffb72b_934774cuda3std3__45__cpo4rendE
	.align		8
        /*0030*/ 	.dword	_ZN40_INTERNAL_65f2d65b_4_k_cu_36ffb72b_934774cuda3std3__45__cpo7crbeginE
	.align		8
        /*0038*/ 	.dword	_ZN40_INTERNAL_65f2d65b_4_k_cu_36ffb72b_934774cuda3std3__45__cpo5crendE
	.align		8
        /*0040*/ 	.dword	_ZN40_INTERNAL_65f2d65b_4_k_cu_36ffb72b_934774cuda3std3__442_GLOBAL__N__65f2d65b_4_k_cu_36ffb72b_934776ignoreE
	.align		8
        /*0048*/ 	.dword	_ZN40_INTERNAL_65f2d65b_4_k_cu_36ffb72b_934774cuda3std3__419piecewise_constructE
	.align		8
        /*0050*/ 	.dword	_ZN40_INTERNAL_65f2d65b_4_k_cu_36ffb72b_934774cuda3std3__48in_placeE
	.align		8
        /*0058*/ 	.dword	_ZN40_INTERNAL_65f2d65b_4_k_cu_36ffb72b_934774cuda3std3__420unreachable_sentinelE
	.align		8
        /*0060*/ 	.dword	_ZN40_INTERNAL_65f2d65b_4_k_cu_36ffb72b_934774cuda3std3__47nulloptE
	.align		8
        /*0068*/ 	.dword	_ZN40_INTERNAL_65f2d65b_4_k_cu_36ffb72b_934774cuda3std3__48unexpectE
	.align		8
        /*0070*/ 	.dword	_ZN40_INTERNAL_65f2d65b_4_k_cu_36ffb72b_934774cuda3std6ranges3__45__cpo4swapE
	.align		8
        /*0078*/ 	.dword	_ZN40_INTERNAL_65f2d65b_4_k_cu_36ffb72b_934774cuda3std6ranges3__45__cpo9iter_moveE
	.align		8
        /*0080*/ 	.dword	_ZN40_INTERNAL_65f2d65b_4_k_cu_36ffb72b_934774cuda3std6ranges3__45__cpo5beginE
	.align		8
        /*0088*/ 	.dword	_ZN40_INTERNAL_65f2d65b_4_k_cu_36ffb72b_934774cuda3std6ranges3__45__cpo3endE
	.align		8
        /*0090*/ 	.dword	_ZN40_INTERNAL_65f2d65b_4_k_cu_36ffb72b_934774cuda3std6ranges3__45__cpo6cbeginE
	.align		8
        /*0098*/ 	.dword	_ZN40_INTERNAL_65f2d65b_4_k_cu_36ffb72b_934774cuda3std6ranges3__45__cpo4cendE
	.align		8
        /*00a0*/ 	.dword	_ZN40_INTERNAL_65f2d65b_4_k_cu_36ffb72b_934774cuda3std6ranges3__45__cpo7advanceE
	.align		8
        /*00a8*/ 	.dword	_ZN40_INTERNAL_65f2d65b_4_k_cu_36ffb72b_934774cuda3std6ranges3__45__cpo9iter_swapE
	.align		8
        /*00b0*/ 	.dword	_ZN40_INTERNAL_65f2d65b_4_k_cu_36ffb72b_934774cuda3std6ranges3__45__cpo4nextE
	.align		8
        /*00b8*/ 	.dword	_ZN40_INTERNAL_65f2d65b_4_k_cu_36ffb72b_934774cuda3std6ranges3__45__cpo4prevE
	.align		8
        /*00c0*/ 	.dword	_ZN40_INTERNAL_65f2d65b_4_k_cu_36ffb72b_934774cuda3std6ranges3__45__cpo4dataE
	.align		8
        /*00c8*/ 	.dword	_ZN40_INTERNAL_65f2d65b_4_k_cu_36ffb72b_934774cuda3std6ranges3__45__cpo5cdataE
	.align		8
        /*00d0*/ 	.dword	_ZN40_INTERNAL_65f2d65b_4_k_cu_36ffb72b_934774cuda3std6ranges3__45__cpo4sizeE
	.align		8
        /*00d8*/ 	.dword	_ZN40_INTERNAL_65f2d65b_4_k_cu_36ffb72b_934774cuda3std6ranges3__45__cpo5ssizeE
	.align		8
        /*00e0*/ 	.dword	_ZN40_INTERNAL_65f2d65b_4_k_cu_36ffb72b_934774cuda3std6ranges3__45__cpo8distanceE
	.align		8
        /*00e8*/ 	.dword	_ZN40_INTERNAL_65f2d65b_4_k_cu_36ffb72b_934776thrust24THRUST_300001_SM_1000_NS6system6detail10sequential3seqE
	.align		8
        /*00f0*/ 	.dword	_ZN40_INTERNAL_65f2d65b_4_k_cu_36ffb72b_934776thrust24THRUST_300001_SM_1000_NS12placeholders2_1E
	.align		8
        /*00f8*/ 	.dword	_ZN40_INTERNAL_65f2d65b_4_k_cu_36ffb72b_934776thrust24THRUST_300001_SM_1000_NS12placeholders2_2E
	.align		8
        /*0100*/ 	.dword	_ZN40_INTERNAL_65f2d65b_4_k_cu_36ffb72b_934776thrust24THRUST_300001_SM_1000_NS12placeholders2_3E
	.align		8
        /*0108*/ 	.dword	_ZN40_INTERNAL_65f2d65b_4_k_cu_36ffb72b_934776thrust24THRUST_300001_SM_1000_NS12placeholders2_4E
	.align		8
        /*0110*/ 	.dword	_ZN40_INTERNAL_65f2d65b_4_k_cu_36ffb72b_934776thrust24THRUST_300001_SM_1000_NS12placeholders2_5E
	.align		8
        /*0118*/ 	.dword	_ZN40_INTERNAL_65f2d65b_4_k_cu_36ffb72b_934776thrust24THRUST_300001_SM_1000_NS12placeholders2_6E
	.align		8
        /*0120*/ 	.dword	_ZN40_INTERNAL_65f2d65b_4_k_cu_36ffb72b_934776thrust24THRUST_300001_SM_1000_NS12placeholders2_7E
	.align		8
        /*0128*/ 	.dword	_ZN40_INTERNAL_65f2d65b_4_k_cu_36ffb72b_934776thrust24THRUST_300001_SM_1000_NS12placeholders2_8E
	.align		8
        /*0130*/ 	.dword	_ZN40_INTERNAL_65f2d65b_4_k_cu_36ffb72b_934776thrust24THRUST_300001_SM_1000_NS12placeholders2_9E
	.align		8
        /*0138*/ 	.dword	_ZN40_INTERNAL_65f2d65b_4_k_cu_36ffb72b_934776thrust24THRUST_300001_SM_1000_NS12placeholders3_10E


//--------------------- .text._ZN3cub18CUB_300001_SM_10006detail11EmptyKernelIvEEvv --------------------------
	.section	.text._ZN3cub18CUB_300001_SM_10006detail11EmptyKernelIvEEvv,"ax",@progbits
	.align	128
        .global         _ZN3cub18CUB_300001_SM_10006detail11EmptyKernelIvEEvv
        .type           _ZN3cub18CUB_300001_SM_10006detail11EmptyKernelIvEEvv,@function
        .size           _ZN3cub18CUB_300001_SM_10006detail11EmptyKernelIvEEvv,(.L_x_1 - _ZN3cub18CUB_300001_SM_10006detail11EmptyKernelIvEEvv)
        .other          _ZN3cub18CUB_300001_SM_10006detail11EmptyKernelIvEEvv,@"STO_CUDA_ENTRY STV_DEFAULT"
_ZN3cub18CUB_300001_SM_10006detail11EmptyKernelIvEEvv:
.text._ZN3cub18CUB_300001_SM_10006detail11EmptyKernelIvEEvv:
[----:B------:R-:W-:Y:S01]  /*0000*/  LDC R1, c[0x0][0x37c] ;  /* 0x0000df00ff017b82 */ /* 0x000fe20000000800 */
[----:B------:R-:W-:Y:S05]  /*0010*/  EXIT ;  /* 0x000000000000794d */ /* 0x000fea0003800000 */
.L_x_0:
[----:B------:R-:W-:-:S00]  /*0020*/  BRA `(.L_x_0) ;  /* 0xfffffffc00fc7947 */ /* 0x000fc0000383ffff */
[----:B------:R-:W-:-:S00]  /*0030*/  NOP ;  /* 0x0000000000007918 */ /* 0x000fc00000000000 */
        /* <DEDUP_REMOVED lines=12> */
.L_x_1:


//--------------------- .nv.shared.reserved.0     --------------------------
	.section	.nv.shared.reserved.0,"aw",@nobits
	.weak		__nv_reservedSMEM_offset_0_alias
	.size		__nv_reservedSMEM_offset_0_alias, 0, 64
	.other		__nv_reservedSMEM_offset_0_alias,@"STO_CUDA_RESERVED_SHARED STV_DEFAULT"
__nv_reservedSMEM_offset_0_alias:
	.zero		0
	.zero		64


//--------------------- .nv.global                --------------------------
	.section	.nv.global,"aw",@nobits
.nv.global:
	.type		_ZN40_INTERNAL_65f2d65b_4_k_cu_36ffb72b_934776thrust24THRUST_300001_SM_1000_NS12placeholders2_5E,@object
	.size		_ZN40_INTERNAL_65f2d65b_4_k_cu_36ffb72b_934776thrust24THRUST_300001_SM_1000_NS12placeholders2_5E,(_ZN40_INTERNAL_65f2d65b_4_k_cu_36ffb72b_934774cuda3std3__45__cpo6cbeginE - _ZN40_INTERNAL_65f2d65b_4_k_cu_36ffb72b_934776thrust24THRUST_300001_SM_1000_NS12placeholders2_5E)
_ZN40_INTERNAL_65f2d65b_4_k_cu_36ffb72b_934776thrust24THRUST_300001_SM_1000_NS12placeholders2_5E:
	.zero		1
	.type		_ZN40_INTERNAL_65f2d65b_4_k_cu_36ffb72b_934774cuda3std3__45__cpo6cbeginE,@object
	.size		_ZN40_INTERNAL_65f2d65b_4_k_cu_36ffb72b_934774cuda3std3__45__cpo6cbeginE,(_ZN40_INTERNAL_65f2d65b_4_k_cu_36ffb72b_934774cuda3std6ranges3__45__cpo6cbeginE - _ZN40_INTERNAL_65f2d65b_4_k_cu_36ffb72b_934774cuda3std3__45__cpo6cbeginE)
_ZN40_INTERNAL_65f2d65b_4_k_cu_36ffb72b_934774cuda3std3__45__cpo6cbeginE:
	.zero		1
	.type		_ZN40_INTERNAL_65f2d65b_4_k_cu_36ffb72b_934774cuda3std6ranges3__45__cpo6cbeginE,@object
	.size		_ZN40_INTERNAL_65f2d65b_4_k_cu_36ffb72b_934774cuda3std6ranges3__45__cpo6cbeginE,(_ZN40_INTERNAL_65f2d65b_4_k_cu_36ffb72b_934774cuda3std3__48in_placeE - _ZN40_INTERNAL_65f2d65b_4_k_cu_36ffb72b_934774cuda3std6ranges3__45__cpo6cbeginE)
_ZN40_INTERNAL_65f2d65b_4_k_cu_36ffb72b_934774cuda3std6ranges3__45__cpo6cbeginE:
	.zero		1
	.type		_ZN40_INTERNAL_65f2d65b_4_k_cu_36ffb72b_934774cuda3std3__48in_placeE,@object
	.size		_ZN40_INTERNAL_65f2d65b_4_k_cu_36ffb72b_934774cuda3std3__48in_placeE,(_ZN40_INTERNAL_65f2d65b_4_k_cu_36ffb72b_934774cuda3std6ranges3__45__cpo4sizeE - _ZN40_INTERNAL_65f2d65b_4_k_cu_36ffb72b_934774cuda3std3__48in_placeE)
_ZN40_INTERNAL_65f2d65b_4_k_cu_36ffb72b_934774cuda3std3__48in_placeE:
	.zero		1
	.type		_ZN40_INTERNAL_65f2d65b_4_k_cu_36ffb72b_934774cuda3std6ranges3__45__cpo4sizeE,@object
	.size		_ZN40_INTERNAL_65f2d65b_4_k_cu_36ffb72b_934774cuda3std6ranges3__45__cpo4sizeE,(_ZN40_INTERNAL_65f2d65b_4_k_cu_36ffb72b_934776thrust24THRUST_300001_SM_1000_NS12placeholders2_9E - _ZN40_INTERNAL_65f2d65b_4_k_cu_36ffb72b_934774cuda3std6ranges3__45__cpo4sizeE)
_ZN40_INTERNAL_65f2d65b_4_k_cu_36ffb72b_934774cuda3std6ranges3__45__cpo4sizeE:
	.zero		1
	.type		_ZN40_INTERNAL_65f2d65b_4_k_cu_36ffb72b_934776thrust24THRUST_300001_SM_1000_NS12placeholders2_9E,@object
	.size		_ZN40_INTERNAL_65f2d65b_4_k_cu_36ffb72b_934776thrust24THRUST_300001_SM_1000_NS12placeholders2_9E,(_ZN40_INTERNAL_65f2d65b_4_k_cu_36ffb72b_934774cuda3std3__45__cpo7crbeginE - _ZN40_INTERNAL_65f2d65b_4_k_cu_36ffb72b_934776thrust24THRUST_300001_SM_1000_NS12placeholders2_9E)
_ZN40_INTERNAL_65f2d65b_4_k_cu_36ffb72b_934776thrust24THRUST_300001_SM_1000_NS12placeholders2_9E:
	.zero		1
	.type		_ZN40_INTERNAL_65f2d65b_4_k_cu_36ffb72b_934774cuda3std3__45__cpo7crbeginE,@object
	.size		_ZN40_INTERNAL_65f2d65b_4_k_cu_36ffb72b_934774cuda3std3__45__cpo7crbeginE,(_ZN40_INTERNAL_65f2d65b_4_k_cu_36ffb72b_934774cuda3std6ranges3__45__cpo4nextE - _ZN40_INTERNAL_65f2d65b_4_k_cu_36ffb72b_934774cuda3std3__45__cpo7crbeginE)
_ZN40_INTERNAL_65f2d65b_4_k_cu_36ffb72b_934774cuda3std3__45__cpo7crbeginE:
	.zero		1
	.type		_ZN40_INTERNAL_65f2d65b_4_k_cu_36ffb72b_934774cuda3std6ranges3__45__cpo4nextE,@object
	.size		_ZN40_INTERNAL_65f2d65b_4_k_cu_36ffb72b_934774cuda3std6ranges3__45__cpo4nextE,(_ZN40_INTERNAL_65f2d65b_4_k_cu_36ffb72b_934774cuda3std6ranges3__45__cpo4swapE - _ZN40_INTERNAL_65f2d65b_4_k_cu_36ffb72b_934774cuda3std6ranges3__45__cpo4nextE)
_ZN40_INTERNAL_65f2d65b_4_k_cu_36ffb72b_934774cuda3std6ranges3__45__cpo4nextE:
	.zero		1
	.type		_ZN40_INTERNAL_65f2d65b_4_k_cu_36ffb72b_934774cuda3std6ranges3__45__cpo4swapE,@object
	.size		_ZN40_INTERNAL_65f2d65b_4_k_cu_36ffb72b_934774cuda3std6ranges3__45__cpo4swapE,(_ZN40_INTERNAL_65f2d65b_4_k_cu_36ffb72b_934776thrust24THRUST_300001_SM_1000_NS12placeholders2_1E - _ZN40_INTERNAL_65f2d65b_4_k_cu_36ffb72b_934774cuda3std6ranges3__45__cpo4swapE)
_ZN40_INTERNAL_65f2d65b_4_k_cu_36ffb72b_934774cuda3std6ranges3__45__cpo4swapE:
	.zero		1
	.type		_ZN40_INTERNAL_65f2d65b_4_k_cu_36ffb72b_934776thrust24THRUST_300001_SM_1000_NS12placeholders2_1E,@object
	.size		_ZN40_INTERNAL_65f2d65b_4_k_cu_36ffb72b_934776thrust24THRUST_300001_SM_1000_NS12placeholders2_1E,(_ZN40_INTERNAL_65f2d65b_4_k_cu_36ffb72b_934776thrust24THRUST_300001_SM_1000_NS12placeholders2_3E - _ZN40_INTERNAL_65f2d65b_4_k_cu_36ffb72b_934776thrust24THRUST_300001_SM_1000_NS12placeholders2_1E)
_ZN40_INTERNAL_65f2d65b_4_k_cu_36ffb72b_934776thrust24THRUST_300001_SM_1000_NS12placeholders2_1E:
	.zero		1
	.type		_ZN40_INTERNAL_65f2d65b_4_k_cu_36ffb72b_934776thrust24THRUST_300001_SM_1000_NS12placeholders2_3E,@object
	.size		_ZN40_INTERNAL_65f2d65b_4_k_cu_36ffb72b_934776thrust24THRUST_300001_SM_1000_NS12placeholders2_3E,(_ZN40_INTERNAL_65f2d65b_4_k_cu_36ffb72b_934774cuda3std3__45__cpo5beginE - _ZN40_INTERNAL_65f2d65b_4_k_cu_36ffb72b_934776thrust24THRUST_300001_SM_1000_NS12placeholders2_3E)
_ZN40_INTERNAL_65f2d65b_4_k_cu_36ffb72b_934776thrust24THRUST_300001_SM_1000_NS12placeholders2_3E:
	.zero		1
	.type		_ZN40_INTERNAL_65f2d65b_4_k_cu_36ffb72b_934774cuda3std3__45__cpo5beginE,@object
	.size		_ZN40_INTERNAL_65f2d65b_4_k_cu_36ffb72b_934774cuda3std3__45__cpo5beginE,(_ZN40_INTERNAL_65f2d65b_4_k_cu_36ffb72b_934774cuda3std6ranges3__45__cpo5beginE - _ZN40_INTERNAL_65f2d65b_4_k_cu_36ffb72b_934774cuda3std3__45__cpo5beginE)
_ZN40_INTERNAL_65f2d65b_4_k_cu_36ffb72b_934774cuda3std3__45__cpo5beginE:
	.zero		1
	.type		_ZN40_INTERNAL_65f2d65b_4_k_cu_36ffb72b_934774cuda3std6ranges3__45__cpo5beginE,@object
	.size		_ZN40_INTERNAL_65f2d65b_4_k_cu_36ffb72b_934774cuda3std6ranges3__45__cpo5beginE,(_ZN40_INTERNAL_65f2d65b_4_k_cu_36ffb72b_934774cuda3std3__442_GLOBAL__N__65f2d65b_4_k_cu_36ffb72b_934776ignoreE - _ZN40_INTERNAL_65f2d65b_4_k_cu_36ffb72b_934774cuda3std6ranges3__45__cpo5beginE)
_ZN40_INTERNAL_65f2d65b_4_k_cu_36ffb72b_934774cuda3std6ranges3__45__cpo5beginE:
	.zero		1
	.type		_ZN40_INTERNAL_65f2d65b_4_k_cu_36ffb72b_934774cuda3std3__442_GLOBAL__N__65f2d65b_4_k_cu_36ffb72b_934776ignoreE,@object
	.size		_ZN40_INTERNAL_65f2d65b_4_k_cu_36ffb72b_934774cuda3std3__442_GLOBAL__N__65f2d65b_4_k_cu_36ffb72b_934776ignoreE,(_ZN40_INTERNAL_65f2d65b_4_k_cu_36ffb72b_934774cuda3std6ranges3__45__cpo4dataE - _ZN40_INTERNAL_65f2d65b_4_k_cu_36ffb72b_934774cuda3std3__442_GLOBAL__N__65f2d65b_4_k_cu_36ffb72b_934776ignoreE)
_ZN40_INTERNAL_65f2d65b_4_k_cu_36ffb72b_934774cuda3std3__442_GLOBAL__N__65f2d65b_4_k_cu_36ffb72b_934776ignoreE:
	.zero		1
	.type		_ZN40_INTERNAL_65f2d65b_4_k_cu_36ffb72b_934774cuda3std6ranges3__45__cpo4dataE,@object
	.size		_ZN40_INTERNAL_65f2d65b_4_k_cu_36ffb72b_934774cuda3std6ranges3__45__cpo4dataE,(_ZN40_INTERNAL_65f2d65b_4_k_cu_36ffb72b_934776thrust24THRUST_300001_SM_1000_NS12placeholders2_7E - _ZN40_INTERNAL_65f2d65b_4_k_cu_36ffb72b_934774cuda3std6ranges3__45__cpo4dataE)
_ZN40_INTERNAL_65f2d65b_4_k_cu_36ffb72b_934774cuda3std6ranges3__45__cpo4dataE:
	.zero		1
	.type		_ZN40_INTERNAL_65f2d65b_4_k_cu_36ffb72b_934776thrust24THRUST_300001_SM_1000_NS12placeholders2_7E,@object
	.size		_ZN40_INTERNAL_65f2d65b_4_k_cu_36ffb72b_934776thrust24THRUST_300001_SM_1000_NS12placeholders2_7E,(_ZN40_INTERNAL_65f2d65b_4_k_cu_36ffb72b_934774cuda3std3__45__cpo6rbeginE - _ZN40_INTERNAL_65f2d65b_4_k_cu_36ffb72b_934776thrust24THRUST_300001_SM_1000_NS12placeholders2_7E)
_ZN40_INTERNAL_65f2d65b_4_k_cu_36ffb72b_934776thrust24THRUST_300001_SM_1000_NS12placeholders2_7E:
	.zero		1
	.type		_ZN40_INTERNAL_65f2d65b_4_k_cu_36ffb72b_934774cuda3std3__45__cpo6rbeginE,@object
	.size		_ZN40_INTERNAL_65f2d65b_4_k_cu_36ffb72b_934774cuda3std3__45__cpo6rbeginE,(_ZN40_INTERNAL_65f2d65b_4_k_cu_36ffb72b_934774cuda3std6ranges3__45__cpo7advanceE - _ZN40_INTERNAL_65f2d65b_4_k_cu_36ffb72b_934774cuda3std3__45__cpo6rbeginE)
_ZN40_INTERNAL_65f2d65b_4_k_cu_36ffb72b_934774cuda3std3__45__cpo6rbeginE:
	.zero		1
	.type		_ZN40_INTERNAL_65f2d65b_4_k_cu_36ffb72b_934774cuda3std6ranges3__45__cpo7advanceE,@object
	.size		_ZN40_INTERNAL_65f2d65b_4_k_cu_36ffb72b_934774cuda3std6ranges3__45__cpo7advanceE,(_ZN40_INTERNAL_65f2d65b_4_k_cu_36ffb72b_934774cuda3std3__47nulloptE - _ZN40_INTERNAL_65f2d65b_4_k_cu_36ffb72b_934774cuda3std6ranges3__45__cpo7advanceE)
_ZN40_INTERNAL_65f2d65b_4_k_cu_36ffb72b_934774cuda3std6ranges3__45__cpo7advanceE:
	.zero		1
	.type		_ZN40_INTERNAL_65f2d65b_4_k_cu_36ffb72b_934774cuda3std3__47nulloptE,@object
	.size		_ZN40_INTERNAL_65f2d65b_4_k_cu_36ffb72b_934774cuda3std3__47nulloptE,(_ZN40_INTERNAL_65f2d65b_4_k_cu_36ffb72b_934774cuda3std6ranges3__45__cpo8distanceE - _ZN40_INTERNAL_65f2d65b_4_k_cu_36ffb72b_934774cuda3std3__47nulloptE)
_ZN40_INTERNAL_65f2d65b_4_k_cu_36ffb72b_934774cuda3std3__47nulloptE:
	.zero		1
	.type		_ZN40_INTERNAL_65f2d65b_4_k_cu_36ffb72b_934774cuda3std6ranges3__45__cpo8distanceE,@object
	.size		_ZN40_INTERNAL_65f2d65b_4_k_cu_36ffb72b_934774cuda3std6ranges3__45__cpo8distanceE,(_ZN40_INTERNAL_65f2d65b_4_k_cu_36ffb72b_934776thrust24THRUST_300001_SM_1000_NS12placeholders2_6E - _ZN40_INTERNAL_65f2d65b_4_k_cu_36ffb72b_934774cuda3std6ranges3__45__cpo8distanceE)
_ZN40_INTERNAL_65f2d65b_4_k_cu_36ffb72b_934774cuda3std6ranges3__45__cpo8distanceE:
	.zero		1
	.type		_ZN40_INTERNAL_65f2d65b_4_k_cu_36ffb72b_934776thrust24THRUST_300001_SM_1000_NS12placeholders2_6E,@object
	.size		_ZN40_INTERNAL_65f2d65b_4_k_cu_36ffb72b_934776thrust24THRUST_300001_SM_1000_NS12placeholders2_6E,(_ZN40_INTERNAL_65f2d65b_4_k_cu_36ffb72b_934774cuda3std3__45__cpo4cendE - _ZN40_INTERNAL_65f2d65b_4_k_cu_36ffb72b_934776thrust24THRUST_300001_SM_1000_NS12placeholders2_6E)
_ZN40_INTERNAL_65f2d65b_4_k_cu_36ffb72b_934776thrust24THRUST_300001_SM_1000_NS12placeholders2_6E:
	.zero		1
	.type		_ZN40_INTERNAL_65f2d65b_4_k_cu_36ffb72b_934774cuda3std3__45__cpo4cendE,@object
	.size		_ZN40_INTERNAL_65f2d65b_4_k_cu_36ffb72b_934774cuda3std3__45__cpo4cendE,(_ZN40_INTERNAL_65f2d65b_4_k_cu_36ffb72b_934774cuda3std6ranges3__45__cpo4cendE - _ZN40_INTERNAL_65f2d65b_4_k_cu_36ffb72b_934774cuda3std3__45__cpo4cendE)
_ZN40_INTERNAL_65f2d65b_4_k_cu_36ffb72b_934774cuda3std3__45__cpo4cendE:
	.zero		1
	.type		_ZN40_INTERNAL_65f2d65b_4_k_cu_36ffb72b_934774cuda3std6ranges3__45__cpo4cendE,@object
	.size		_ZN40_INTERNAL_65f2d65b_4_k_cu_36ffb72b_934774cuda3std6ranges3__45__cpo4cendE,(_ZN40_INTERNAL_65f2d65b_4_k_cu_36ffb72b_934774cuda3std3__420unreachable_sentinelE - _ZN40_INTERNAL_65f2d65b_4_k_cu_36ffb72b_934774cuda3std6ranges3__45__cpo4cendE)
_ZN40_INTERNAL_65f2d65b_4_k_cu_36ffb72b_934774cuda3std6ranges3__45__cpo4cendE:
	.zero		1
	.type		_ZN40_INTERNAL_65f2d65b_4_k_cu_36ffb72b_934774cuda3std3__420unreachable_sentinelE,@object
	.size		_ZN40_INTERNAL_65f2d65b_4_k_cu_36ffb72b_934774cuda3std3__420unreachable_sentinelE,(_ZN40_INTERNAL_65f2d65b_4_k_cu_36ffb72b_934774cuda3std6ranges3__45__cpo5ssizeE - _ZN40_INTERNAL_65f2d65b_4_k_cu_36ffb72b_934774cuda3std3__420unreachable_sentinelE)
_ZN40_INTERNAL_65f2d65b_4_k_cu_36ffb72b_934774cuda3std3__420unreachable_sentinelE:
	.zero		1
	.type		_ZN40_INTERNAL_65f2d65b_4_k_cu_36ffb72b_934774cuda3std6ranges3__45__cpo5ssizeE,@object
	.size		_ZN40_INTERNAL_65f2d65b_4_k_cu_36ffb72b_934774cuda3std6ranges3__45__cpo5ssizeE,(_ZN40_INTERNAL_65f2d65b_4_k_cu_36ffb72b_934776thrust24THRUST_300001_SM_1000_NS12placeholders3_10E - _ZN40_INTERNAL_65f2d65b_4_k_cu_36ffb72b_934774cuda3std6ranges3__45__cpo5ssizeE)
_ZN40_INTERNAL_65f2d65b_4_k_cu_36ffb72b_934774cuda3std6ranges3__45__cpo5ssizeE:
	.zero		1
	.type		_ZN40_INTERNAL_65f2d65b_4_k_cu_36ffb72b_934776thrust24THRUST_300001_SM_1000_NS12placeholders3_10E,@object
	.size		_ZN40_INTERNAL_65f2d65b_4_k_cu_36ffb72b_934776thrust24THRUST_300001_SM_1000_NS12placeholders3_10E,(_ZN40_INTERNAL_65f2d65b_4_k_cu_36ffb72b_934774cuda3std3__45__cpo5crendE - _ZN40_INTERNAL_65f2d65b_4_k_cu_36ffb72b_934776thrust24THRUST_300001_SM_1000_NS12placeholders3_10E)
_ZN40_INTERNAL_65f2d65b_4_k_cu_36ffb72b_934776thrust24THRUST_300001_SM_1000_NS12placeholders3_10E:
	.zero		1
	.type		_ZN40_INTERNAL_65f2d65b_4_k_cu_36ffb72b_934774cuda3std3__45__cpo5crendE,@object
	.size		_ZN40_INTERNAL_65f2d65b_4_k_cu_36ffb72b_934774cuda3std3__45__cpo5crendE,(_ZN40_INTERNAL_65f2d65b_4_k_cu_36ffb72b_934774cuda3std6ranges3__45__cpo4prevE - _ZN40_INTERNAL_65f2d65b_4_k_cu_36ffb72b_934774cuda3std3__45__cpo5crendE)
_ZN40_INTERNAL_65f2d65b_4_k_cu_36ffb72b_934774cuda3std3__45__cpo5crendE:
	.zero		1
	.type		_ZN40_INTERNAL_65f2d65b_4_k_cu_36ffb72b_934774cuda3std6ranges3__45__cpo4prevE,@object
	.size		_ZN40_INTERNAL_65f2d65b_4_k_cu_36ffb72b_934774cuda3std6ranges3__45__cpo4prevE,(_ZN40_INTERNAL_65f2d65b_4_k_cu_36ffb72b_934774cuda3std6ranges3__45__cpo9iter_moveE - _ZN40_INTERNAL_65f2d65b_4_k_cu_36ffb72b_934774cuda3std6ranges3__45__cpo4prevE)
_ZN40_INTERNAL_65f2d65b_4_k_cu_36ffb72b_934774cuda3std6ranges3__45__cpo4prevE:
	.zero		1
	.type		_ZN40_INTERNAL_65f2d65b_4_k_cu_36ffb72b_934774cuda3std6ranges3__45__cpo9iter_moveE,@object
	.size		_ZN40_INTERNAL_65f2d65b_4_k_cu_36ffb72b_934774cuda3std6ranges3__45__cpo9iter_moveE,(_ZN40_INTERNAL_65f2d65b_4_k_cu_36ffb72b_934776thrust24THRUST_300001_SM_1000_NS12placeholders2_2E - _ZN40_INTERNAL_65f2d65b_4_k_cu_36ffb72b_934774cuda3std6ranges3__45__cpo9iter_moveE)
_ZN40_INTERNAL_65f2d65b_4_k_cu_36ffb72b_934774cuda3std6ranges3__45__cpo9iter_moveE:
	.zero		1
	.type		_ZN40_INTERNAL_65f2d65b_4_k_cu_36ffb72b_934776thrust24THRUST_300001_SM_1000_NS12placeholders2_2E,@object
	.size		_ZN40_INTERNAL_65f2d65b_4_k_cu_36ffb72b_934776thrust24THRUST_300001_SM_1000_NS12placeholders2_2E,(_ZN40_INTERNAL_65f2d65b_4_k_cu_36ffb72b_934776thrust24THRUST_300001_SM_1000_NS12placeholders2_4E - _ZN40_INTERNAL_65f2d65b_4_k_cu_36ffb72b_934776thrust24THRUST_300001_SM_1000_NS12placeholders2_2E)
_ZN40_INTERNAL_65f2d65b_4_k_cu_36ffb72b_934776thrust24THRUST_300001_SM_1000_NS12placeholders2_2E:
	.zero		1
	.type		_ZN40_INTERNAL_65f2d65b_4_k_cu_36ffb72b_934776thrust24THRUST_300001_SM_1000_NS12placeholders2_4E,@object
	.size		_ZN40_INTERNAL_65f2d65b_4_k_cu_36ffb72b_934776thrust24THRUST_300001_SM_1000_NS12placeholders2_4E,(_ZN40_INTERNAL_65f2d65b_4_k_cu_36ffb72b_934774cuda3std3__45__cpo3endE - _ZN40_INTERNAL_65f2d65b_4_k_cu_36ffb72b_934776thrust24THRUST_300001_SM_1000_NS12placeholders2_4E)
_ZN40_INTERNAL_65f2d65b_4_k_cu_36ffb72b_934776thrust24THRUST_300001_SM_1000_NS12placeholders2_4E:
	.zero		1
	.type		_ZN40_INTERNAL_65f2d65b_4_k_cu_36ffb72b_934774cuda3std3__45__cpo3endE,@object
	.size		_ZN40_INTERNAL_65f2d65b_4_k_cu_36ffb72b_934774cuda3std3__45__cpo3endE,(_ZN40_INTERNAL_65f2d65b_4_k_cu_36ffb72b_934774cuda3std6ranges3__45__cpo3endE - _ZN40_INTERNAL_65f2d65b_4_k_cu_36ffb72b_934774cuda3std3__45__cpo3endE)
_ZN40_INTERNAL_65f2d65b_4_k_cu_36ffb72b_934774cuda3std3__45__cpo3endE:
	.zero		1
	.type		_ZN40_INTERNAL_65f2d65b_4_k_cu_36ffb72b_934774cuda3std6ranges3__45__cpo3endE,@object
	.size		_ZN40_INTERNAL_65f2d65b_4_k_cu_36ffb72b_934774cuda3std6ranges3__45__cpo3endE,(_ZN40_INTERNAL_65f2d65b_4_k_cu_36ffb72b_934774cuda3std3__419piecewise_constructE - _ZN40_INTERNAL_65f2d65b_4_k_cu_36ffb72b_934774cuda3std6ranges3__45__cpo3endE)
_ZN40_INTERNAL_65f2d65b_4_k_cu_36ffb72b_934774cuda3std6ranges3__45__cpo3endE:
	.zero		1
	.type		_ZN40_INTERNAL_65f2d65b_4_k_cu_36ffb72b_934774cuda3std3__419piecewise_constructE,@object
	.size		_ZN40_INTERNAL_65f2d65b_4_k_cu_36ffb72b_934774cuda3std3__419piecewise_constructE,(_ZN40_INTERNAL_65f2d65b_4_k_cu_36ffb72b_934774cuda3std6ranges3__45__cpo5cdataE - _ZN40_INTERNAL_65f2d65b_4_k_cu_36ffb72b_934774cuda3std3__419piecewise_constructE)
_ZN40_INTERNAL_65f2d65b_4_k_cu_36ffb72b_934774cuda3std3__419piecewise_constructE:
	.zero		1
	.type		_ZN40_INTERNAL_65f2d65b_4_k_cu_36ffb72b_934774cuda3std6ranges3__45__cpo5cdataE,@object
	.size		_ZN40_INTERNAL_65f2d65b_4_k_cu_36ffb72b_934774cuda3std6ranges3__45__cpo5cdataE,(_ZN40_INTERNAL_65f2d65b_4_k_cu_36ffb72b_934776thrust24THRUST_300001_SM_1000_NS12placeholders2_8E - _ZN40_INTERNAL_65f2d65b_4_k_cu_36ffb72b_934774cuda3std6ranges3__45__cpo5cdataE)
_ZN40_INTERNAL_65f2d65b_4_k_cu_36ffb72b_934774cuda3std6ranges3__45__cpo5cdataE:
	.zero		1
	.type		_ZN40_INTERNAL_65f2d65b_4_k_cu_36ffb72b_934776thrust24THRUST_300001_SM_1000_NS12placeholders2_8E,@object
	.size		_ZN40_INTERNAL_65f2d65b_4_k_cu_36ffb72b_934776thrust24THRUST_300001_SM_1000_NS12placeholders2_8E,(_ZN40_INTERNAL_65f2d65b_4_k_cu_36ffb72b_934774cuda3std3__45__cpo4rendE - _ZN40_INTERNAL_65f2d65b_4_k_cu_36ffb72b_934776thrust24THRUST_300001_SM_1000_NS12placeholders2_8E)
_ZN40_INTERNAL_65f2d65b_4_k_cu_36ffb72b_934776thrust24THRUST_300001_SM_1000_NS12placeholders2_8E:
	.zero		1
	.type		_ZN40_INTERNAL_65f2d65b_4_k_cu_36ffb72b_934774cuda3std3__45__cpo4rendE,@object
	.size		_ZN40_INTERNAL_65f2d65b_4_k_cu_36ffb72b_934774cuda3std3__45__cpo4rendE,(_ZN40_INTERNAL_65f2d65b_4_k_cu_36ffb72b_934774cuda3std6ranges3__45__cpo9iter_swapE - _ZN40_INTERNAL_65f2d65b_4_k_cu_36ffb72b_934774cuda3std3__45__cpo4rendE)
_ZN40_INTERNAL_65f2d65b_4_k_cu_36ffb72b_934774cuda3std3__45__cpo4rendE:
	.zero		1
	.type		_ZN40_INTERNAL_65f2d65b_4_k_cu_36ffb72b_934774cuda3std6ranges3__45__cpo9iter_swapE,@object
	.size		_ZN40_INTERNAL_65f2d65b_4_k_cu_36ffb72b_934774cuda3std6ranges3__45__cpo9iter_swapE,(_ZN40_INTERNAL_65f2d65b_4_k_cu_36ffb72b_934774cuda3std3__48unexpectE - _ZN40_INTERNAL_65f2d65b_4_k_cu_36ffb72b_934774cuda3std6ranges3__45__cpo9iter_swapE)
_ZN40_INTERNAL_65f2d65b_4_k_cu_36ffb72b_934774cuda3std6ranges3__45__cpo9iter_swapE:
	.zero		1
	.type		_ZN40_INTERNAL_65f2d65b_4_k_cu_36ffb72b_934774cuda3std3__48unexpectE,@object
	.size		_ZN40_INTERNAL_65f2d65b_4_k_cu_36ffb72b_934774cuda3std3__48unexpectE,(_ZN40_INTERNAL_65f2d65b_4_k_cu_36ffb72b_934776thrust24THRUST_300001_SM_1000_NS6system6detail10sequential3seqE - _ZN40_INTERNAL_65f2d65b_4_k_cu_36ffb72b_934774cuda3std3__48unexpectE)
_ZN40_INTERNAL_65f2d65b_4_k_cu_36ffb72b_934774cuda3std3__48unexpectE:
	.zero		1
	.type		_ZN40_INTERNAL_65f2d65b_4_k_cu_36ffb72b_934776thrust24THRUST_300001_SM_1000_NS6system6detail10sequential3seqE,@object
	.size		_ZN40_INTERNAL_65f2d65b_4_k_cu_36ffb72b_934776thrust24THRUST_300001_SM_1000_NS6system6detail10sequential3seqE,(.L_29 - _ZN40_INTERNAL_65f2d65b_4_k_cu_36ffb72b_934776thrust24THRUST_300001_SM_1000_NS6system6detail10sequential3seqE)
_ZN40_INTERNAL_65f2d65b_4_k_cu_36ffb72b_934776thrust24THRUST_300001_SM_1000_NS6system6detail10sequential3seqE:
	.zero		1
.L_29:


//--------------------- .nv.constant0._ZN3cub18CUB_300001_SM_10006detail11EmptyKernelIvEEvv --------------------------
	.section	.nv.constant0._ZN3cub18CUB_300001_SM_10006detail11EmptyKernelIvEEvv,"a",@progbits
	.sectionflags	@""
	.align	4
.nv.constant0._ZN3cub18CUB_300001_SM_10006detail11EmptyKernelIvEEvv:
	.zero		896


//--------------------- SYMBOLS --------------------------

	.type		.nv.reservedSmem.offset0,@object
	.size		.nv.reservedSmem.offset0,0x4
